//
// Generated by NVIDIA NVVM Compiler
//
// Compiler Build ID: CL-36424714
// Cuda compilation tools, release 13.0, V13.0.88
// Based on NVVM 20.0.0
//

.version 9.0
.target sm_100
.address_size 64

	// .globl	_Z10pooling_1dPfS_iiimmf
.extern .shared .align 16 .b8 sh_input[];

.visible .entry _Z10pooling_1dPfS_iiimmf(
	.param .u64 .ptr .align 1 _Z10pooling_1dPfS_iiimmf_param_0,
	.param .u64 .ptr .align 1 _Z10pooling_1dPfS_iiimmf_param_1,
	.param .u32 _Z10pooling_1dPfS_iiimmf_param_2,
	.param .u32 _Z10pooling_1dPfS_iiimmf_param_3,
	.param .u32 _Z10pooling_1dPfS_iiimmf_param_4,
	.param .u64 _Z10pooling_1dPfS_iiimmf_param_5,
	.param .u64 _Z10pooling_1dPfS_iiimmf_param_6,
	.param .f32 _Z10pooling_1dPfS_iiimmf_param_7
)
{
	.reg .pred 	%p<12>;
	.reg .b32 	%r<48>;
	.reg .b32 	%f<39>;
	.reg .b64 	%rd<13>;

	ld.param.u64 	%rd3, [_Z10pooling_1dPfS_iiimmf_param_0];
	ld.param.u64 	%rd4, [_Z10pooling_1dPfS_iiimmf_param_1];
	ld.param.u32 	%r25, [_Z10pooling_1dPfS_iiimmf_param_2];
	ld.param.u32 	%r26, [_Z10pooling_1dPfS_iiimmf_param_3];
	ld.param.u32 	%r27, [_Z10pooling_1dPfS_iiimmf_param_4];
	ld.param.u64 	%rd5, [_Z10pooling_1dPfS_iiimmf_param_5];
	ld.param.u64 	%rd6, [_Z10pooling_1dPfS_iiimmf_param_6];
	ld.param.f32 	%f10, [_Z10pooling_1dPfS_iiimmf_param_7];
	mov.u32 	%r28, %ctaid.x;
	mov.u32 	%r1, %ntid.x;
	mul.lo.s32 	%r2, %r28, %r1;
	add.s32 	%r29, %r1, -1;
	mad.lo.s32 	%r3, %r26, %r29, %r25;
	mov.u32 	%r4, %tid.x;
	setp.ge.s32 	%p1, %r4, %r3;
	@%p1 bra 	$L__BB0_5;
	mul.lo.s32 	%r30, %r26, %r2;
	sub.s32 	%r5, %r30, %r27;
	cvta.to.global.u64 	%rd1, %rd3;
	mov.u32 	%r42, %r4;
$L__BB0_2:
	add.s32 	%r7, %r42, %r5;
	setp.lt.s32 	%p2, %r7, 0;
	cvt.s64.s32 	%rd7, %r7;
	setp.le.u64 	%p3, %rd5, %rd7;
	mov.f32 	%f33, 0f00000000;
	or.pred  	%p4, %p2, %p3;
	@%p4 bra 	$L__BB0_4;
	mul.wide.u32 	%rd8, %r7, 4;
	add.s64 	%rd9, %rd1, %rd8;
	ld.global.nc.f32 	%f33, [%rd9];
$L__BB0_4:
	shl.b32 	%r31, %r42, 2;
	mov.u32 	%r32, sh_input;
	add.s32 	%r33, %r32, %r31;
	st.shared.f32 	[%r33], %f33;
	add.s32 	%r42, %r42, %r1;
	setp.lt.s32 	%p5, %r42, %r3;
	@%p5 bra 	$L__BB0_2;
$L__BB0_5:
	bar.sync 	0;
	add.s32 	%r34, %r2, %r4;
	cvt.s64.s32 	%rd2, %r34;
	setp.le.u64 	%p6, %rd6, %rd2;
	@%p6 bra 	$L__BB0_14;
	mul.lo.s32 	%r9, %r26, %r4;
	setp.lt.s32 	%p7, %r25, 1;
	mov.f32 	%f38, 0f00000000;
	@%p7 bra 	$L__BB0_13;
	and.b32  	%r10, %r25, 7;
	setp.lt.u32 	%p8, %r25, 8;
	mov.f32 	%f38, 0f00000000;
	mov.b32 	%r45, 0;
	@%p8 bra 	$L__BB0_10;
	and.b32  	%r45, %r25, 2147483640;
	neg.s32 	%r44, %r45;
	shl.b32 	%r36, %r9, 2;
	mov.u32 	%r37, sh_input;
	add.s32 	%r38, %r36, %r37;
	add.s32 	%r43, %r38, 16;
	mov.f32 	%f38, 0f00000000;
$L__BB0_9:
	.pragma "nounroll";
	ld.shared.f32 	%f16, [%r43+-16];
	add.f32 	%f17, %f38, %f16;
	ld.shared.f32 	%f18, [%r43+-12];
	add.f32 	%f19, %f17, %f18;
	ld.shared.f32 	%f20, [%r43+-8];
	add.f32 	%f21, %f19, %f20;
	ld.shared.f32 	%f22, [%r43+-4];
	add.f32 	%f23, %f21, %f22;
	ld.shared.f32 	%f24, [%r43];
	add.f32 	%f25, %f23, %f24;
	ld.shared.f32 	%f26, [%r43+4];
	add.f32 	%f27, %f25, %f26;
	ld.shared.f32 	%f28, [%r43+8];
	add.f32 	%f29, %f27, %f28;
	ld.shared.f32 	%f30, [%r43+12];
	add.f32 	%f38, %f29, %f30;
	add.s32 	%r44, %r44, 8;
	add.s32 	%r43, %r43, 32;
	setp.ne.s32 	%p9, %r44, 0;
	@%p9 bra 	$L__BB0_9;
$L__BB0_10:
	setp.eq.s32 	%p10, %r10, 0;
	@%p10 bra 	$L__BB0_13;
	add.s32 	%r39, %r45, %r9;
	shl.b32 	%r40, %r39, 2;
	mov.u32 	%r41, sh_input;
	add.s32 	%r47, %r41, %r40;
	neg.s32 	%r46, %r10;
$L__BB0_12:
	.pragma "nounroll";
	ld.shared.f32 	%f31, [%r47];
	add.f32 	%f38, %f38, %f31;
	add.s32 	%r47, %r47, 4;
	add.s32 	%r46, %r46, 1;
	setp.ne.s32 	%p11, %r46, 0;
	@%p11 bra 	$L__BB0_12;
$L__BB0_13:
	mul.f32 	%f32, %f10, %f38;
	cvta.to.global.u64 	%rd10, %rd4;
	shl.b64 	%rd11, %rd2, 2;
	add.s64 	%rd12, %rd10, %rd11;
	st.global.f32 	[%rd12], %f32;
$L__BB0_14:
	ret;

}


// ===== COMPILED SASS (sm_100) =====

	.target	sm_100

	.elftype	@"ET_EXEC"


//--------------------- .note.nv.tkinfo           --------------------------
	.section	.note.nv.tkinfo,"",@"SHT_NOTE"
	.sectionflags	@"SHF_NOTE_NV_TKINFO"
	.tkinfo
        /*0018*/ 	.word	0x00000002
        /*0030*/ 	.string	""
        /*0030*/ 	.string	"ptxas"
        /*0030*/ 	.string	"Cuda compilation tools, release 13.0, V13.0.88"
        /*0030*/ 	.string	"Build cuda_13.0.r13.0/compiler.36424714_0"
        /*0030*/ 	.string	"-arch sm_100 -m 64 "



//--------------------- .note.nv.cuinfo           --------------------------
	.section	.note.nv.cuinfo,"",@"SHT_NOTE"
	.sectionflags	@"SHF_NOTE_NV_CUINFO"
        /*0018*/ 	.short	0x0002
        /*001a*/ 	.short	0x0064
        /*001c*/ 	.short	0x0082
	.zero		2


//--------------------- .nv.info                  --------------------------
	.section	.nv.info,"",@"SHT_CUDA_INFO"
	.align	4


	//----- nvinfo : EIATTR_REGCOUNT
	.align		4
        /*0000*/ 	.byte	0x04, 0x2f
        /*0002*/ 	.short	(.L_1 - .L_0)
	.align		4
.L_0:
        /*0004*/ 	.word	index@(_Z10pooling_1dPfS_iiimmf)
        /*0008*/ 	.word	0x00000015


	//----- nvinfo : EIATTR_FRAME_SIZE
	.align		4
.L_1:
        /*000c*/ 	.byte	0x04, 0x11
        /*000e*/ 	.short	(.L_3 - .L_2)
	.align		4
.L_2:
        /*0010*/ 	.word	index@(_Z10pooling_1dPfS_iiimmf)
        /*0014*/ 	.word	0x00000000


	//----- nvinfo : EIATTR_MIN_STACK_SIZE
	.align		4
.L_3:
        /*0018*/ 	.byte	0x04, 0x12
        /*001a*/ 	.short	(.L_5 - .L_4)
	.align		4
.L_4:
        /*001c*/ 	.word	index@(_Z10pooling_1dPfS_iiimmf)
        /*0020*/ 	.word	0x00000000
.L_5:


//--------------------- .nv.compat                --------------------------
	.section	.nv.compat,"",@"SHT_CUDA_COMPAT_INFO"
	.align	4
        /*0000*/ 	.byte	0x02, 0x09, 0x00, 0x00, 0x02, 0x02, 0x01, 0x00, 0x02, 0x05, 0x05, 0x00, 0x03, 0x07, 0x01, 0x01
        /*0010*/ 	.byte	0x02, 0x03, 0x00, 0x00, 0x02, 0x06, 0x01, 0x00, 0x04, 0x0b, 0x08, 0x00, 0x09, 0x00, 0x00, 0x00
        /*0020*/ 	.byte	0x00, 0x00, 0x00, 0x00


//--------------------- .nv.info._Z10pooling_1dPfS_iiimmf --------------------------
	.section	.nv.info._Z10pooling_1dPfS_iiimmf,"",@"SHT_CUDA_INFO"
	.sectionflags	@""
	.align	4


	//----- nvinfo : EIATTR_CUDA_API_VERSION
	.align		4
        /*0000*/ 	.byte	0x04, 0x37
        /*0002*/ 	.short	(.L_7 - .L_6)
.L_6:
        /*0004*/ 	.word	0x00000082


	//----- nvinfo : EIATTR_KPARAM_INFO
	.align		4
.L_7:
        /*0008*/ 	.byte	0x04, 0x17
        /*000a*/ 	.short	(.L_9 - .L_8)
.L_8:
        /*000c*/ 	.word	0x00000000
        /*0010*/ 	.short	0x0007
        /*0012*/ 	.short	0x0030
        /*0014*/ 	.byte	0x00, 0xf0, 0x11, 0x00


	//----- nvinfo : EIATTR_KPARAM_INFO
	.align		4
.L_9:
        /*0018*/ 	.byte	0x04, 0x17
        /*001a*/ 	.short	(.L_11 - .L_10)
.L_10:
        /*001c*/ 	.word	0x00000000
        /*0020*/ 	.short	0x0006
        /*0022*/ 	.short	0x0028
        /*0024*/ 	.byte	0x00, 0xf0, 0x21, 0x00


	//----- nvinfo : EIATTR_KPARAM_INFO
	.align		4
.L_11:
        /*0028*/ 	.byte	0x04, 0x17
        /*002a*/ 	.short	(.L_13 - .L_12)
.L_12:
        /*002c*/ 	.word	0x00000000
        /*0030*/ 	.short	0x0005
        /*0032*/ 	.short	0x0020
        /*0034*/ 	.byte	0x00, 0xf0, 0x21, 0x00


	//----- nvinfo : EIATTR_KPARAM_INFO
	.align		4
.L_13:
        /*0038*/ 	.byte	0x04, 0x17
        /*003a*/ 	.short	(.L_15 - .L_14)
.L_14:
        /*003c*/ 	.word	0x00000000
        /*0040*/ 	.short	0x0004
        /*0042*/ 	.short	0x0018
        /*0044*/ 	.byte	0x00, 0xf0, 0x11, 0x00


	//----- nvinfo : EIATTR_KPARAM_INFO
	.align		4
.L_15:
        /*0048*/ 	.byte	0x04, 0x17
        /*004a*/ 	.short	(.L_17 - .L_16)
.L_16:
        /*004c*/ 	.word	0x00000000
        /*0050*/ 	.short	0x0003
        /*0052*/ 	.short	0x0014
        /*0054*/ 	.byte	0x00, 0xf0, 0x11, 0x00


	//----- nvinfo : EIATTR_KPARAM_INFO
	.align		4
.L_17:
        /*0058*/ 	.byte	0x04, 0x17
        /*005a*/ 	.short	(.L_19 - .L_18)
.L_18:
        /*005c*/ 	.word	0x00000000
        /*0060*/ 	.short	0x0002
        /*0062*/ 	.short	0x0010
        /*0064*/ 	.byte	0x00, 0xf0, 0x11, 0x00


	//----- nvinfo : EIATTR_KPARAM_INFO
	.align		4
.L_19:
        /*0068*/ 	.byte	0x04, 0x17
        /*006a*/ 	.short	(.L_21 - .L_20)
.L_20:
        /*006c*/ 	.word	0x00000000
        /*0070*/ 	.short	0x0001
        /*0072*/ 	.short	0x0008
        /*0074*/ 	.byte	0x00, 0xf5, 0x21, 0x00


	//----- nvinfo : EIATTR_KPARAM_INFO
	.align		4
.L_21:
        /*0078*/ 	.byte	0x04, 0x17
        /*007a*/ 	.short	(.L_23 - .L_22)
.L_22:
        /*007c*/ 	.word	0x00000000
        /*0080*/ 	.short	0x0000
        /*0082*/ 	.short	0x0000
        /*0084*/ 	.byte	0x00, 0xf5, 0x21, 0x00


	//----- nvinfo : EIATTR_SPARSE_MMA_MASK
	.align		4
.L_23:
        /*0088*/ 	.byte	0x03, 0x50
        /*008a*/ 	.short	0x0000


	//----- nvinfo : EIATTR_MAXREG_COUNT
	.align		4
        /*008c*/ 	.byte	0x03, 0x1b
        /*008e*/ 	.short	0x00ff


	//----- nvinfo : EIATTR_NUM_BARRIERS
	.align		4
        /*0090*/ 	.byte	0x02, 0x4c
        /*0092*/ 	.byte	0x01
	.zero		1


	//----- nvinfo : EIATTR_MERCURY_ISA_VERSION
	.align		4
        /*0094*/ 	.byte	0x03, 0x5f
        /*0096*/ 	.short	0x0101


	//----- nvinfo : EIATTR_VRC_CTA_INIT_COUNT
	.align		4
        /*0098*/ 	.byte	0x02, 0x4a
	.zero		1
	.zero		1


	//----- nvinfo : EIATTR_EXIT_INSTR_OFFSETS
	.align		4
        /*009c*/ 	.byte	0x04, 0x1c
        /*009e*/ 	.short	(.L_25 - .L_24)


	//   ....[0]....
.L_24:
        /*00a0*/ 	.word	0x000002b0


	//   ....[1]....
        /*00a4*/ 	.word	0x00000660


	//----- nvinfo : EIATTR_CRS_STACK_SIZE
	.align		4
.L_25:
        /*00a8*/ 	.byte	0x04, 0x1e
        /*00aa*/ 	.short	(.L_27 - .L_26)
.L_26:
        /*00ac*/ 	.word	0x00000000


	//----- nvinfo : EIATTR_CBANK_PARAM_SIZE
	.align		4
.L_27:
        /*00b0*/ 	.byte	0x03, 0x19
        /*00b2*/ 	.short	0x0034


	//----- nvinfo : EIATTR_PARAM_CBANK
	.align		4
        /*00b4*/ 	.byte	0x04, 0x0a
        /*00b6*/ 	.short	(.L_29 - .L_28)
	.align		4
.L_28:
        /*00b8*/ 	.word	index@(.nv.constant0._Z10pooling_1dPfS_iiimmf)
        /*00bc*/ 	.short	0x0380
        /*00be*/ 	.short	0x0034


	//----- nvinfo : EIATTR_SW_WAR
	.align		4
.L_29:
        /*00c0*/ 	.byte	0x04, 0x36
        /*00c2*/ 	.short	(.L_31 - .L_30)
.L_30:
        /*00c4*/ 	.word	0x00000008
.L_31:


//--------------------- .nv.callgraph             --------------------------
	.section	.nv.callgraph,"",@"SHT_CUDA_CALLGRAPH"
	.align	4
	.sectionentsize	8
	.align		4
        /*0000*/ 	.word	0x00000000
	.align		4
        /*0004*/ 	.word	0xffffffff
	.align		4
        /*0008*/ 	.word	0x00000000
	.align		4
        /*000c*/ 	.word	0xfffffffe
	.align		4
        /*0010*/ 	.word	0x00000000
	.align		4
        /*0014*/ 	.word	0xfffffffd
	.align		4
        /*0018*/ 	.word	0x00000000
	.align		4
        /*001c*/ 	.word	0xfffffffc


//--------------------- .text._Z10pooling_1dPfS_iiimmf --------------------------
	.section	.text._Z10pooling_1dPfS_iiimmf,"ax",@progbits
	.align	128
        .global         _Z10pooling_1dPfS_iiimmf
        .type           _Z10pooling_1dPfS_iiimmf,@function
        .size           _Z10pooling_1dPfS_iiimmf,(.L_x_10 - _Z10pooling_1dPfS_iiimmf)
        .other          _Z10pooling_1dPfS_iiimmf,@"STO_CUDA_ENTRY STV_DEFAULT"
_Z10pooling_1dPfS_iiimmf:
.text._Z10pooling_1dPfS_iiimmf:
[----:B------:R-:W-:Y:S01]  /*0000*/  LDC R1, c[0x0][0x37c] ;  /* 0x0000df00ff017b82 */ /* 0x000fe20000000800 */
[----:B------:R-:W0:Y:S01]  /*0010*/  S2R R11, SR_TID.X ;  /* 0x00000000000b7919 */ /* 0x000e220000002100 */
[----:B------:R-:W1:Y:S06]  /*0020*/  LDCU UR6, c[0x0][0x360] ;  /* 0x00006c00ff0677ac */ /* 0x000e6c0008000800 */
[----:B------:R-:W2:Y:S01]  /*0030*/  LDC.64 R6, c[0x0][0x390] ;  /* 0x0000e400ff067b82 */ /* 0x000ea20000000a00 */
[----:B------:R-:W-:Y:S01]  /*0040*/  BSSY.RECONVERGENT B0, `(.L_x_0) ;  /* 0x0000020000007945 */ /* 0x000fe20003800200 */
[----:B------:R-:W3:Y:S01]  /*0050*/  LDCU.64 UR8, c[0x0][0x358] ;  /* 0x00006b00ff0877ac */ /* 0x000ee20008000a00 */
[----:B------:R-:W4:Y:S05]  /*0060*/  LDCU.64 UR10, c[0x0][0x3a0] ;  /* 0x00007400ff0a77ac */ /* 0x000f2a0008000a00 */
[----:B------:R-:W5:Y:S01]  /*0070*/  S2UR UR4, SR_CTAID.X ;  /* 0x00000000000479c3 */ /* 0x000f620000002500 */
[----:B-1----:R-:W-:-:S06]  /*0080*/  UIADD3 UR5, UPT, UPT, UR6, -0x1, URZ ;  /* 0xffffffff06057890 */ /* 0x002fcc000fffe0ff */
[----:B--2---:R-:W-:-:S05]  /*0090*/  IMAD R0, R7, UR5, R6 ;  /* 0x0000000507007c24 */ /* 0x004fca000f8e0206 */
[----:B0-----:R-:W-:Y:S01]  /*00a0*/  ISETP.GE.AND P0, PT, R11, R0, PT ;  /* 0x000000000b00720c */ /* 0x001fe20003f06270 */
[----:B-----5:R-:W-:-:S12]  /*00b0*/  UIMAD UR4, UR4, UR6, URZ ;  /* 0x00000006040472a4 */ /* 0x020fd8000f8e02ff */
[----:B---34-:R-:W-:Y:S05]  /*00c0*/  @P0 BRA `(.L_x_1) ;  /* 0x00000000005c0947 */ /* 0x018fea0003800000 */
[----:B------:R-:W0:Y:S01]  /*00d0*/  S2R R5, SR_CgaCtaId ;  /* 0x0000000000057919 */ /* 0x000e220000008800 */
[----:B------:R-:W1:Y:S01]  /*00e0*/  LDC R6, c[0x0][0x398] ;  /* 0x0000e600ff067b82 */ /* 0x000e620000000800 */
[----:B------:R-:W-:-:S07]  /*00f0*/  MOV R4, 0x400 ;  /* 0x0000040000047802 */ /* 0x000fce0000000f00 */
[----:B------:R-:W2:Y:S01]  /*0100*/  LDC.64 R2, c[0x0][0x380] ;  /* 0x0000e000ff027b82 */ /* 0x000ea20000000a00 */
[----:B-1----:R-:W-:Y:S02]  /*0110*/  IMAD R6, R7, UR4, -R6 ;  /* 0x0000000407067c24 */ /* 0x002fe4000f8e0a06 */
[----:B------:R-:W-:Y:S01]  /*0120*/  IMAD.MOV.U32 R7, RZ, RZ, R11 ;  /* 0x000000ffff077224 */ /* 0x000fe200078e000b */
[----:B0-----:R-:W-:-:S07]  /*0130*/  LEA R8, R5, R4, 0x18 ;  /* 0x0000000405087211 */ /* 0x001fce00078ec0ff */
.L_x_4:
[----:B0-----:R-:W-:Y:S01]  /*0140*/  IADD3 R5, PT, PT, R6, R7, RZ ;  /* 0x0000000706057210 */ /* 0x001fe20007ffe0ff */
[----:B------:R-:W-:Y:S01]  /*0150*/  BSSY.RECONVERGENT B1, `(.L_x_2) ;  /* 0x000000a000017945 */ /* 0x000fe20003800200 */
[----:B------:R-:W-:Y:S02]  /*0160*/  IMAD R9, R7, 0x4, R8 ;  /* 0x0000000407097824 */ /* 0x000fe400078e0208 */
[----:B------:R-:W-:Y:S02]  /*0170*/  ISETP.GE.U32.AND P0, PT, R5, UR10, PT ;  /* 0x0000000a05007c0c */ /* 0x000fe4000bf06070 */
[----:B------:R-:W-:-:S04]  /*0180*/  SHF.R.S32.HI R4, RZ, 0x1f, R5 ;  /* 0x0000001fff047819 */ /* 0x000fc80000011405 */
[----:B------:R-:W-:Y:S01]  /*0190*/  ISETP.GE.U32.AND.EX P0, PT, R4, UR11, PT, P0 ;  /* 0x0000000b04007c0c */ /* 0x000fe2000bf06100 */
[----:B------:R-:W-:-:S03]  /*01a0*/  HFMA2 R4, -RZ, RZ, 0, 0 ;  /* 0x00000000ff047431 */ /* 0x000fc600000001ff */
[----:B------:R-:W-:-:S13]  /*01b0*/  ISETP.LT.OR P0, PT, R5, RZ, P0 ;  /* 0x000000ff0500720c */ /* 0x000fda0000701670 */
[----:B------:R-:W-:Y:S05]  /*01c0*/  @P0 BRA `(.L_x_3) ;  /* 0x0000000000080947 */ /* 0x000fea0003800000 */
[----:B--2---:R-:W-:-:S06]  /*01d0*/  IMAD.WIDE.U32 R4, R5, 0x4, R2 ;  /* 0x0000000405047825 */ /* 0x004fcc00078e0002 */
[----:B------:R0:W5:Y:S02]  /*01e0*/  LDG.E.CONSTANT R4, desc[UR8][R4.64] ;  /* 0x0000000804047981 */ /* 0x000164000c1e9900 */
.L_x_3:
[----:B------:R-:W-:Y:S05]  /*01f0*/  BSYNC.RECONVERGENT B1 ;  /* 0x0000000000017941 */ /* 0x000fea0003800200 */
.L_x_2:
[----:B-----5:R1:W-:Y:S01]  /*0200*/  STS [R9], R4 ;  /* 0x0000000409007388 */ /* 0x0203e20000000800 */
[----:B------:R-:W-:-:S05]  /*0210*/  VIADD R7, R7, UR6 ;  /* 0x0000000607077c36 */ /* 0x000fca0008000000 */
[----:B------:R-:W-:-:S13]  /*0220*/  ISETP.GE.AND P0, PT, R7, R0, PT ;  /* 0x000000000700720c */ /* 0x000fda0003f06270 */
[----:B-1----:R-:W-:Y:S05]  /*0230*/  @!P0 BRA `(.L_x_4) ;  /* 0xfffffffc00c08947 */ /* 0x002fea000383ffff */
.L_x_1:
[----:B------:R-:W-:Y:S05]  /*0240*/  BSYNC.RECONVERGENT B0 ;  /* 0x0000000000007941 */ /* 0x000fea0003800200 */
.L_x_0:
[----:B------:R-:W1:Y:S01]  /*0250*/  LDCU.64 UR12, c[0x0][0x3a8] ;  /* 0x00007500ff0c77ac */ /* 0x000e620008000a00 */
[----:B------:R-:W-:-:S04]  /*0260*/  IADD3 R0, PT, PT, R11, UR4, RZ ;  /* 0x000000040b007c10 */ /* 0x000fc8000fffe0ff */
[----:B------:R-:W-:Y:S01]  /*0270*/  SHF.R.S32.HI R7, RZ, 0x1f, R0 ;  /* 0x0000001fff077819 */ /* 0x000fe20000011400 */
[----:B------:R-:W-:Y:S01]  /*0280*/  BAR.SYNC.DEFER_BLOCKING 0x0 ;  /* 0x0000000000007b1d */ /* 0x000fe20000010000 */
[----:B-1----:R-:W-:-:S04]  /*0290*/  ISETP.GE.U32.AND P0, PT, R0, UR12, PT ;  /* 0x0000000c00007c0c */ /* 0x002fc8000bf06070 */
[----:B------:R-:W-:-:S13]  /*02a0*/  ISETP.GE.U32.AND.EX P0, PT, R7, UR13, PT, P0 ;  /* 0x0000000d07007c0c */ /* 0x000fda000bf06100 */
[----:B------:R-:W-:Y:S05]  /*02b0*/  @P0 EXIT ;  /* 0x000000000000094d */ /* 0x000fea0003800000 */
[----:B------:R-:W1:Y:S01]  /*02c0*/  LDCU.64 UR6, c[0x0][0x390] ;  /* 0x00007200ff0677ac */ /* 0x000e620008000a00 */
[----:B------:R-:W-:Y:S01]  /*02d0*/  IMAD.MOV.U32 R4, RZ, RZ, RZ ;  /* 0x000000ffff047224 */ /* 0x000fe200078e00ff */
[----:B-1----:R-:W-:Y:S01]  /*02e0*/  UISETP.GE.AND UP0, UPT, UR6, 0x1, UPT ;  /* 0x000000010600788c */ /* 0x002fe2000bf06270 */
[----:B--2---:R-:W-:-:S08]  /*02f0*/  IMAD R2, R11, UR7, RZ ;  /* 0x000000070b027c24 */ /* 0x004fd0000f8e02ff */
[----:B------:R-:W-:Y:S05]  /*0300*/  BRA.U !UP0, `(.L_x_5) ;  /* 0x0000000108bc7547 */ /* 0x000fea000b800000 */
[----:B------:R-:W-:Y:S01]  /*0310*/  UISETP.GE.U32.AND UP1, UPT, UR6, 0x8, UPT ;  /* 0x000000080600788c */ /* 0x000fe2000bf26070 */
[----:B------:R-:W-:Y:S01]  /*0320*/  HFMA2 R4, -RZ, RZ, 0, 0 ;  /* 0x00000000ff047431 */ /* 0x000fe200000001ff */
[----:B------:R-:W-:Y:S01]  /*0330*/  ULOP3.LUT UR5, UR6, 0x7, URZ, 0xc0, !UPT ;  /* 0x0000000706057892 */ /* 0x000fe2000f8ec0ff */
[----:B------:R-:W-:-:S03]  /*0340*/  UMOV UR4, URZ ;  /* 0x000000ff00047c82 */ /* 0x000fc60008000000 */
[----:B------:R-:W-:-:S03]  /*0350*/  UISETP.NE.AND UP0, UPT, UR5, URZ, UPT ;  /* 0x000000ff0500728c */ /* 0x000fc6000bf05270 */
[----:B------:R-:W-:Y:S08]  /*0360*/  BRA.U !UP1, `(.L_x_6) ;  /* 0x0000000109707547 */ /* 0x000ff0000b800000 */
[----:B------:R-:W1:Y:S01]  /*0370*/  S2UR UR7, SR_CgaCtaId ;  /* 0x00000000000779c3 */ /* 0x000e620000008800 */
[----:B------:R-:W-:Y:S01]  /*0380*/  UMOV UR4, 0x400 ;  /* 0x0000040000047882 */ /* 0x000fe20000000000 */
[----:B------:R-:W-:Y:S01]  /*0390*/  IMAD.MOV.U32 R4, RZ, RZ, RZ ;  /* 0x000000ffff047224 */ /* 0x000fe200078e00ff */
[----:B-1----:R-:W-:Y:S02]  /*03a0*/  ULEA UR7, UR7, UR4, 0x18 ;  /* 0x0000000407077291 */ /* 0x002fe4000f8ec0ff */
[----:B------:R-:W-:-:S04]  /*03b0*/  ULOP3.LUT UR4, UR6, 0x7ffffff8, URZ, 0xc0, !UPT ;  /* 0x7ffffff806047892 */ /* 0x000fc8000f8ec0ff */
[----:B------:R-:W-:Y:S01]  /*03c0*/  LEA R3, R2, UR7, 0x2 ;  /* 0x0000000702037c11 */ /* 0x000fe2000f8e10ff */
[----:B------:R-:W-:-:S03]  /*03d0*/  UIADD3 UR6, UPT, UPT, -UR4, URZ, URZ ;  /* 0x000000ff04067290 */ /* 0x000fc6000fffe1ff */
[----:B------:R-:W-:-:S09]  /*03e0*/  IADD3 R3, PT, PT, R3, 0x10, RZ ;  /* 0x0000001003037810 */ /* 0x000fd20007ffe0ff */
.L_x_7:
[----:B0-----:R-:W0:Y:S01]  /*03f0*/  LDS R5, [R3+-0x10] ;  /* 0xfffff00003057984 */ /* 0x001e220000000800 */
[----:B------:R-:W-:-:S03]  /*0400*/  UIADD3 UR6, UPT, UPT, UR6, 0x8, URZ ;  /* 0x0000000806067890 */ /* 0x000fc6000fffe0ff */
[----:B------:R-:W1:Y:S01]  /*0410*/  LDS R6, [R3+-0xc] ;  /* 0xfffff40003067984 */ /* 0x000e620000000800 */
[----:B------:R-:W-:-:S03]  /*0420*/  UISETP.NE.AND UP1, UPT, UR6, URZ, UPT ;  /* 0x000000ff0600728c */ /* 0x000fc6000bf25270 */
[----:B------:R-:W2:Y:S04]  /*0430*/  LDS R8, [R3+-0x8] ;  /* 0xfffff80003087984 */ /* 0x000ea80000000800 */
[----:B------:R-:W3:Y:S04]  /*0440*/  LDS R10, [R3+-0x4] ;  /* 0xfffffc00030a7984 */ /* 0x000ee80000000800 */
[----:B------:R-:W4:Y:S04]  /*0450*/  LDS R12, [R3] ;  /* 0x00000000030c7984 */ /* 0x000f280000000800 */
[----:B------:R-:W5:Y:S04]  /*0460*/  LDS R14, [R3+0x4] ;  /* 0x00000400030e7984 */ /* 0x000f680000000800 */
[----:B------:R-:W5:Y:S04]  /*0470*/  LDS R16, [R3+0x8] ;  /* 0x0000080003107984 */ /* 0x000f680000000800 */
[----:B------:R0:W5:Y:S02]  /*0480*/  LDS R18, [R3+0xc] ;  /* 0x00000c0003127984 */ /* 0x0001640000000800 */
[----:B0-----:R-:W-:-:S02]  /*0490*/  VIADD R3, R3, 0x20 ;  /* 0x0000002003037836 */ /* 0x001fc40000000000 */
[----:B------:R-:W-:-:S04]  /*04a0*/  FADD R5, R5, R4 ;  /* 0x0000000405057221 */ /* 0x000fc80000000000 */
[----:B-1----:R-:W-:-:S04]  /*04b0*/  FADD R5, R5, R6 ;  /* 0x0000000605057221 */ /* 0x002fc80000000000 */
[----:B--2---:R-:W-:-:S04]  /*04c0*/  FADD R5, R5, R8 ;  /* 0x0000000805057221 */ /* 0x004fc80000000000 */
[----:B---3--:R-:W-:-:S04]  /*04d0*/  FADD R5, R5, R10 ;  /* 0x0000000a05057221 */ /* 0x008fc80000000000 */
[----:B----4-:R-:W-:-:S04]  /*04e0*/  FADD R5, R5, R12 ;  /* 0x0000000c05057221 */ /* 0x010fc80000000000 */
[----:B-----5:R-:W-:-:S04]  /*04f0*/  FADD R5, R5, R14 ;  /* 0x0000000e05057221 */ /* 0x020fc80000000000 */
[----:B------:R-:W-:-:S04]  /*0500*/  FADD R5, R5, R16 ;  /* 0x0000001005057221 */ /* 0x000fc80000000000 */
[----:B------:R-:W-:Y:S01]  /*0510*/  FADD R4, R5, R18 ;  /* 0x0000001205047221 */ /* 0x000fe20000000000 */
[----:B------:R-:W-:Y:S06]  /*0520*/  BRA.U UP1, `(.L_x_7) ;  /* 0xfffffffd01b07547 */ /* 0x000fec000b83ffff */
.L_x_6:
[----:B------:R-:W-:Y:S05]  /*0530*/  BRA.U !UP0, `(.L_x_5) ;  /* 0x0000000108307547 */ /* 0x000fea000b800000 */
[----:B------:R-:W1:Y:S01]  /*0540*/  S2UR UR7, SR_CgaCtaId ;  /* 0x00000000000779c3 */ /* 0x000e620000008800 */
[----:B------:R-:W-:Y:S01]  /*0550*/  UMOV UR6, 0x400 ;  /* 0x0000040000067882 */ /* 0x000fe20000000000 */
[----:B------:R-:W-:Y:S01]  /*0560*/  IADD3 R2, PT, PT, R2, UR4, RZ ;  /* 0x0000000402027c10 */ /* 0x000fe2000fffe0ff */
[----:B------:R-:W-:Y:S02]  /*0570*/  UIADD3 UR5, UPT, UPT, -UR5, URZ, URZ ;  /* 0x000000ff05057290 */ /* 0x000fe4000fffe1ff */
[----:B-1----:R-:W-:-:S06]  /*0580*/  ULEA UR6, UR7, UR6, 0x18 ;  /* 0x0000000607067291 */ /* 0x002fcc000f8ec0ff */
[----:B------:R-:W-:-:S07]  /*0590*/  LEA R2, R2, UR6, 0x2 ;  /* 0x0000000602027c11 */ /* 0x000fce000f8e10ff */
.L_x_8:
[----:B------:R1:W2:Y:S01]  /*05a0*/  LDS R3, [R2] ;  /* 0x0000000002037984 */ /* 0x0002a20000000800 */
[----:B------:R-:W-:-:S04]  /*05b0*/  UIADD3 UR5, UPT, UPT, UR5, 0x1, URZ ;  /* 0x0000000105057890 */ /* 0x000fc8000fffe0ff */
[----:B------:R-:W-:Y:S01]  /*05c0*/  UISETP.NE.AND UP0, UPT, UR5, URZ, UPT ;  /* 0x000000ff0500728c */ /* 0x000fe2000bf05270 */
[----:B-1----:R-:W-:Y:S02]  /*05d0*/  VIADD R2, R2, 0x4 ;  /* 0x0000000402027836 */ /* 0x002fe40000000000 */
[----:B--2---:R-:W-:-:S06]  /*05e0*/  FADD R4, R3, R4 ;  /* 0x0000000403047221 */ /* 0x004fcc0000000000 */
[----:B------:R-:W-:Y:S05]  /*05f0*/  BRA.U UP0, `(.L_x_8) ;  /* 0xfffffffd00e87547 */ /* 0x000fea000b83ffff */
.L_x_5:
[----:B------:R-:W1:Y:S01]  /*0600*/  LDCU.64 UR6, c[0x0][0x388] ;  /* 0x00007100ff0677ac */ /* 0x000e620008000a00 */
[----:B------:R-:W0:Y:S01]  /*0610*/  LDCU UR4, c[0x0][0x3b0] ;  /* 0x00007600ff0477ac */ /* 0x000e220008000800 */
[----:B-1----:R-:W-:-:S04]  /*0620*/  LEA R2, P0, R0, UR6, 0x2 ;  /* 0x0000000600027c11 */ /* 0x002fc8000f8010ff */
[----:B------:R-:W-:Y:S01]  /*0630*/  LEA.HI.X R3, R0, UR7, R7, 0x2, P0 ;  /* 0x0000000700037c11 */ /* 0x000fe200080f1407 */
[----:B0-----:R-:W-:-:S05]  /*0640*/  FMUL R5, R4, UR4 ;  /* 0x0000000404057c20 */ /* 0x001fca0008400000 */
[----:B------:R-:W-:Y:S01]  /*0650*/  STG.E desc[UR8][R2.64], R5 ;  /* 0x0000000502007986 */ /* 0x000fe2000c101908 */
[----:B------:R-:W-:Y:S05]  /*0660*/  EXIT ;  /* 0x000000000000794d */ /* 0x000fea0003800000 */
.L_x_9:
[----:B------:R-:W-:-:S00]  /*0670*/  BRA `(.L_x_9) ;  /* 0xfffffffc00fc7947 */ /* 0x000fc0000383ffff */
[----:B------:R-:W-:-:S00]  /*0680*/  NOP ;  /* 0x0000000000007918 */ /* 0x000fc00000000000 */
[----:B------:R-:W-:-:S00]  /*0690*/  NOP ;  /* 0x0000000000007918 */ /* 0x000fc00000000000 */
[----:B------:R-:W-:-:S00]  /*06a0*/  NOP ;  /* 0x0000000000007918 */ /* 0x000fc00000000000 */
[----:B------:R-:W-:-:S00]  /*06b0*/  NOP ;  /* 0x0000000000007918 */ /* 0x000fc00000000000 */
[----:B------:R-:W-:-:S00]  /*06c0*/  NOP ;  /* 0x0000000000007918 */ /* 0x000fc00000000000 */
[----:B------:R-:W-:-:S00]  /*06d0*/  NOP ;  /* 0x0000000000007918 */ /* 0x000fc00000000000 */
[----:B------:R-:W-:-:S00]  /*06e0*/  NOP ;  /* 0x0000000000007918 */ /* 0x000fc00000000000 */
[----:B------:R-:W-:-:S00]  /*06f0*/  NOP ;  /* 0x0000000000007918 */ /* 0x000fc00000000000 */
.L_x_10:


//--------------------- .nv.shared._Z10pooling_1dPfS_iiimmf --------------------------
	.section	.nv.shared._Z10pooling_1dPfS_iiimmf,"aw",@nobits
	.sectionflags	@""
	.align	16
	.zero		1024


//--------------------- .nv.shared.reserved.0     --------------------------
	.section	.nv.shared.reserved.0,"aw",@nobits
	.weak		__nv_reservedSMEM_offset_0_alias
	.size		__nv_reservedSMEM_offset_0_alias, 0, 64
	.other		__nv_reservedSMEM_offset_0_alias,@"STO_CUDA_RESERVED_SHARED STV_DEFAULT"
__nv_reservedSMEM_offset_0_alias:
	.zero		0
	.zero		64


//--------------------- .nv.constant0._Z10pooling_1dPfS_iiimmf --------------------------
	.section	.nv.constant0._Z10pooling_1dPfS_iiimmf,"a",@progbits
	.sectionflags	@""
	.align	4
.nv.constant0._Z10pooling_1dPfS_iiimmf:
	.zero		948


//--------------------- SYMBOLS --------------------------

	.type		.nv.reservedSmem.offset0,@object
	.size		.nv.reservedSmem.offset0,0x4
	.type		.nv.reservedSmem.cap,@object
	.size		.nv.reservedSmem.cap,0x4
